//
// Generated by NVIDIA NVVM Compiler
//
// Compiler Build ID: CL-36424714
// Cuda compilation tools, release 13.0, V13.0.88
// Based on NVVM 20.0.0
//

.version 9.0
.target sm_100
.address_size 64

	// .globl	_Z15matrixMulKernelPfS_S_i

.visible .entry _Z15matrixMulKernelPfS_S_i(
	.param .u64 .ptr .align 1 _Z15matrixMulKernelPfS_S_i_param_0,
	.param .u64 .ptr .align 1 _Z15matrixMulKernelPfS_S_i_param_1,
	.param .u64 .ptr .align 1 _Z15matrixMulKernelPfS_S_i_param_2,
	.param .u32 _Z15matrixMulKernelPfS_S_i_param_3
)
{
	.reg .pred 	%p<2>;
	.reg .b32 	%r<6>;
	.reg .b32 	%f<4>;
	.reg .b64 	%rd<11>;

	ld.param.u64 	%rd1, [_Z15matrixMulKernelPfS_S_i_param_0];
	ld.param.u64 	%rd2, [_Z15matrixMulKernelPfS_S_i_param_1];
	ld.param.u64 	%rd3, [_Z15matrixMulKernelPfS_S_i_param_2];
	ld.param.u32 	%r2, [_Z15matrixMulKernelPfS_S_i_param_3];
	mov.u32 	%r3, %ctaid.x;
	mov.u32 	%r4, %ntid.x;
	mov.u32 	%r5, %tid.x;
	mad.lo.s32 	%r1, %r3, %r4, %r5;
	setp.ge.s32 	%p1, %r1, %r2;
	@%p1 bra 	$L__BB0_2;
	cvta.to.global.u64 	%rd4, %rd1;
	cvta.to.global.u64 	%rd5, %rd2;
	cvta.to.global.u64 	%rd6, %rd3;
	mul.wide.s32 	%rd7, %r1, 4;
	add.s64 	%rd8, %rd4, %rd7;
	ld.global.f32 	%f1, [%rd8];
	add.s64 	%rd9, %rd5, %rd7;
	ld.global.f32 	%f2, [%rd9];
	mul.f32 	%f3, %f1, %f2;
	add.s64 	%rd10, %rd6, %rd7;
	st.global.f32 	[%rd10], %f3;
$L__BB0_2:
	ret;

}


// ===== COMPILED SASS (sm_100) =====

	.target	sm_100

	.elftype	@"ET_EXEC"


//--------------------- .note.nv.tkinfo           --------------------------
	.section	.note.nv.tkinfo,"",@"SHT_NOTE"
	.sectionflags	@"SHF_NOTE_NV_TKINFO"
	.tkinfo
        /*0018*/ 	.word	0x00000002
        /*0030*/ 	.string	""
        /*0030*/ 	.string	"ptxas"
        /*0030*/ 	.string	"Cuda compilation tools, release 13.0, V13.0.88"
        /*0030*/ 	.string	"Build cuda_13.0.r13.0/compiler.36424714_0"
        /*0030*/ 	.string	"-arch sm_100 -m 64 "



//--------------------- .note.nv.cuinfo           --------------------------
	.section	.note.nv.cuinfo,"",@"SHT_NOTE"
	.sectionflags	@"SHF_NOTE_NV_CUINFO"
        /*0018*/ 	.short	0x0002
        /*001a*/ 	.short	0x0064
        /*001c*/ 	.short	0x0082
	.zero		2


//--------------------- .nv.info                  --------------------------
	.section	.nv.info,"",@"SHT_CUDA_INFO"
	.align	4


	//----- nvinfo : EIATTR_REGCOUNT
	.align		4
        /*0000*/ 	.byte	0x04, 0x2f
        /*0002*/ 	.short	(.L_1 - .L_0)
	.align		4
.L_0:
        /*0004*/ 	.word	index@(_Z15matrixMulKernelPfS_S_i)
        /*0008*/ 	.word	0x0000000c


	//----- nvinfo : EIATTR_FRAME_SIZE
	.align		4
.L_1:
        /*000c*/ 	.byte	0x04, 0x11
        /*000e*/ 	.short	(.L_3 - .L_2)
	.align		4
.L_2:
        /*0010*/ 	.word	index@(_Z15matrixMulKernelPfS_S_i)
        /*0014*/ 	.word	0x00000000


	//----- nvinfo : EIATTR_MIN_STACK_SIZE
	.align		4
.L_3:
        /*0018*/ 	.byte	0x04, 0x12
        /*001a*/ 	.short	(.L_5 - .L_4)
	.align		4
.L_4:
        /*001c*/ 	.word	index@(_Z15matrixMulKernelPfS_S_i)
        /*0020*/ 	.word	0x00000000
.L_5:


//--------------------- .nv.compat                --------------------------
	.section	.nv.compat,"",@"SHT_CUDA_COMPAT_INFO"
	.align	4
        /*0000*/ 	.byte	0x02, 0x09, 0x00, 0x00, 0x02, 0x02, 0x01, 0x00, 0x02, 0x05, 0x05, 0x00, 0x03, 0x07, 0x01, 0x01
        /*0010*/ 	.byte	0x02, 0x03, 0x00, 0x00, 0x02, 0x06, 0x01, 0x00, 0x04, 0x0b, 0x08, 0x00, 0x09, 0x00, 0x00, 0x00
        /*0020*/ 	.byte	0x00, 0x00, 0x00, 0x00


//--------------------- .nv.info._Z15matrixMulKernelPfS_S_i --------------------------
	.section	.nv.info._Z15matrixMulKernelPfS_S_i,"",@"SHT_CUDA_INFO"
	.sectionflags	@""
	.align	4


	//----- nvinfo : EIATTR_CUDA_API_VERSION
	.align		4
        /*0000*/ 	.byte	0x04, 0x37
        /*0002*/ 	.short	(.L_7 - .L_6)
.L_6:
        /*0004*/ 	.word	0x00000082


	//----- nvinfo : EIATTR_KPARAM_INFO
	.align		4
.L_7:
        /*0008*/ 	.byte	0x04, 0x17
        /*000a*/ 	.short	(.L_9 - .L_8)
.L_8:
        /*000c*/ 	.word	0x00000000
        /*0010*/ 	.short	0x0003
        /*0012*/ 	.short	0x0018
        /*0014*/ 	.byte	0x00, 0xf0, 0x11, 0x00


	//----- nvinfo : EIATTR_KPARAM_INFO
	.align		4
.L_9:
        /*0018*/ 	.byte	0x04, 0x17
        /*001a*/ 	.short	(.L_11 - .L_10)
.L_10:
        /*001c*/ 	.word	0x00000000
        /*0020*/ 	.short	0x0002
        /*0022*/ 	.short	0x0010
        /*0024*/ 	.byte	0x00, 0xf5, 0x21, 0x00


	//----- nvinfo : EIATTR_KPARAM_INFO
	.align		4
.L_11:
        /*0028*/ 	.byte	0x04, 0x17
        /*002a*/ 	.short	(.L_13 - .L_12)
.L_12:
        /*002c*/ 	.word	0x00000000
        /*0030*/ 	.short	0x0001
        /*0032*/ 	.short	0x0008
        /*0034*/ 	.byte	0x00, 0xf5, 0x21, 0x00


	//----- nvinfo : EIATTR_KPARAM_INFO
	.align		4
.L_13:
        /*0038*/ 	.byte	0x04, 0x17
        /*003a*/ 	.short	(.L_15 - .L_14)
.L_14:
        /*003c*/ 	.word	0x00000000
        /*0040*/ 	.short	0x0000
        /*0042*/ 	.short	0x0000
        /*0044*/ 	.byte	0x00, 0xf5, 0x21, 0x00


	//----- nvinfo : EIATTR_SPARSE_MMA_MASK
	.align		4
.L_15:
        /*0048*/ 	.byte	0x03, 0x50
        /*004a*/ 	.short	0x0000


	//----- nvinfo : EIATTR_MAXREG_COUNT
	.align		4
        /*004c*/ 	.byte	0x03, 0x1b
        /*004e*/ 	.short	0x00ff


	//----- nvinfo : EIATTR_MERCURY_ISA_VERSION
	.align		4
        /*0050*/ 	.byte	0x03, 0x5f
        /*0052*/ 	.short	0x0101


	//----- nvinfo : EIATTR_VRC_CTA_INIT_COUNT
	.align		4
        /*0054*/ 	.byte	0x02, 0x4a
	.zero		1
	.zero		1


	//----- nvinfo : EIATTR_EXIT_INSTR_OFFSETS
	.align		4
        /*0058*/ 	.byte	0x04, 0x1c
        /*005a*/ 	.short	(.L_17 - .L_16)


	//   ....[0]....
.L_16:
        /*005c*/ 	.word	0x00000070


	//   ....[1]....
        /*0060*/ 	.word	0x00000130


	//----- nvinfo : EIATTR_CBANK_PARAM_SIZE
	.align		4
.L_17:
        /*0064*/ 	.byte	0x03, 0x19
        /*0066*/ 	.short	0x001c


	//----- nvinfo : EIATTR_PARAM_CBANK
	.align		4
        /*0068*/ 	.byte	0x04, 0x0a
        /*006a*/ 	.short	(.L_19 - .L_18)
	.align		4
.L_18:
        /*006c*/ 	.word	index@(.nv.constant0._Z15matrixMulKernelPfS_S_i)
        /*0070*/ 	.short	0x0380
        /*0072*/ 	.short	0x001c


	//----- nvinfo : EIATTR_SW_WAR
	.align		4
.L_19:
        /*0074*/ 	.byte	0x04, 0x36
        /*0076*/ 	.short	(.L_21 - .L_20)
.L_20:
        /*0078*/ 	.word	0x00000008
.L_21:


//--------------------- .nv.callgraph             --------------------------
	.section	.nv.callgraph,"",@"SHT_CUDA_CALLGRAPH"
	.align	4
	.sectionentsize	8
	.align		4
        /*0000*/ 	.word	0x00000000
	.align		4
        /*0004*/ 	.word	0xffffffff
	.align		4
        /*0008*/ 	.word	0x00000000
	.align		4
        /*000c*/ 	.word	0xfffffffe
	.align		4
        /*0010*/ 	.word	0x00000000
	.align		4
        /*0014*/ 	.word	0xfffffffd
	.align		4
        /*0018*/ 	.word	0x00000000
	.align		4
        /*001c*/ 	.word	0xfffffffc


//--------------------- .text._Z15matrixMulKernelPfS_S_i --------------------------
	.section	.text._Z15matrixMulKernelPfS_S_i,"ax",@progbits
	.align	128
        .global         _Z15matrixMulKernelPfS_S_i
        .type           _Z15matrixMulKernelPfS_S_i,@function
        .size           _Z15matrixMulKernelPfS_S_i,(.L_x_1 - _Z15matrixMulKernelPfS_S_i)
        .other          _Z15matrixMulKernelPfS_S_i,@"STO_CUDA_ENTRY STV_DEFAULT"
_Z15matrixMulKernelPfS_S_i:
.text._Z15matrixMulKernelPfS_S_i:
[----:B------:R-:W-:Y:S01]  /*0000*/  LDC R1, c[0x0][0x37c] ;  /* 0x0000df00ff017b82 */ /* 0x000fe20000000800 */
[----:B------:R-:W0:Y:S07]  /*0010*/  S2R R0, SR_TID.X ;  /* 0x0000000000007919 */ /* 0x000e2e0000002100 */
[----:B------:R-:W0:Y:S01]  /*0020*/  S2UR UR4, SR_CTAID.X ;  /* 0x00000000000479c3 */ /* 0x000e220000002500 */
[----:B------:R-:W1:Y:S07]  /*0030*/  LDCU UR5, c[0x0][0x398] ;  /* 0x00007300ff0577ac */ /* 0x000e6e0008000800 */
[----:B------:R-:W0:Y:S02]  /*0040*/  LDC R9, c[0x0][0x360] ;  /* 0x0000d800ff097b82 */ /* 0x000e240000000800 */
[----:B0-----:R-:W-:-:S05]  /*0050*/  IMAD R9, R9, UR4, R0 ;  /* 0x0000000409097c24 */ /* 0x001fca000f8e0200 */
[----:B-1----:R-:W-:-:S13]  /*0060*/  ISETP.GE.AND P0, PT, R9, UR5, PT ;  /* 0x0000000509007c0c */ /* 0x002fda000bf06270 */
[----:B------:R-:W-:Y:S05]  /*0070*/  @P0 EXIT ;  /* 0x000000000000094d */ /* 0x000fea0003800000 */
[----:B------:R-:W0:Y:S01]  /*0080*/  LDC.64 R2, c[0x0][0x380] ;  /* 0x0000e000ff027b82 */ /* 0x000e220000000a00 */
[----:B------:R-:W1:Y:S07]  /*0090*/  LDCU.64 UR4, c[0x0][0x358] ;  /* 0x00006b00ff0477ac */ /* 0x000e6e0008000a00 */
[----:B------:R-:W2:Y:S08]  /*00a0*/  LDC.64 R4, c[0x0][0x388] ;  /* 0x0000e200ff047b82 */ /* 0x000eb00000000a00 */
[----:B------:R-:W3:Y:S01]  /*00b0*/  LDC.64 R6, c[0x0][0x390] ;  /* 0x0000e400ff067b82 */ /* 0x000ee20000000a00 */
[----:B0-----:R-:W-:-:S06]  /*00c0*/  IMAD.WIDE R2, R9, 0x4, R2 ;  /* 0x0000000409027825 */ /* 0x001fcc00078e0202 */
[----:B-1----:R-:W4:Y:S01]  /*00d0*/  LDG.E R2, desc[UR4][R2.64] ;  /* 0x0000000402027981 */ /* 0x002f22000c1e1900 */
[----:B--2---:R-:W-:-:S06]  /*00e0*/  IMAD.WIDE R4, R9, 0x4, R4 ;  /* 0x0000000409047825 */ /* 0x004fcc00078e0204 */
[----:B------:R-:W4:Y:S01]  /*00f0*/  LDG.E R5, desc[UR4][R4.64] ;  /* 0x0000000404057981 */ /* 0x000f22000c1e1900 */
[----:B---3--:R-:W-:-:S04]  /*0100*/  IMAD.WIDE R6, R9, 0x4, R6 ;  /* 0x0000000409067825 */ /* 0x008fc800078e0206 */
[----:B----4-:R-:W-:-:S05]  /*0110*/  FMUL R9, R2, R5 ;  /* 0x0000000502097220 */ /* 0x010fca0000400000 */
[----:B------:R-:W-:Y:S01]  /*0120*/  STG.E desc[UR4][R6.64], R9 ;  /* 0x0000000906007986 */ /* 0x000fe2000c101904 */
[----:B------:R-:W-:Y:S05]  /*0130*/  EXIT ;  /* 0x000000000000794d */ /* 0x000fea0003800000 */
.L_x_0:
[----:B------:R-:W-:-:S00]  /*0140*/  BRA `(.L_x_0) ;  /* 0xfffffffc00fc7947 */ /* 0x000fc0000383ffff */
[----:B------:R-:W-:-:S00]  /*0150*/  NOP ;  /* 0x0000000000007918 */ /* 0x000fc00000000000 */
        /* <DEDUP_REMOVED lines=10> */
.L_x_1:


//--------------------- .nv.shared.reserved.0     --------------------------
	.section	.nv.shared.reserved.0,"aw",@nobits
	.weak		__nv_reservedSMEM_offset_0_alias
	.size		__nv_reservedSMEM_offset_0_alias, 0, 64
	.other		__nv_reservedSMEM_offset_0_alias,@"STO_CUDA_RESERVED_SHARED STV_DEFAULT"
__nv_reservedSMEM_offset_0_alias:
	.zero		0
	.zero		64


//--------------------- .nv.constant0._Z15matrixMulKernelPfS_S_i --------------------------
	.section	.nv.constant0._Z15matrixMulKernelPfS_S_i,"a",@progbits
	.sectionflags	@""
	.align	4
.nv.constant0._Z15matrixMulKernelPfS_S_i:
	.zero		924


//--------------------- SYMBOLS --------------------------

	.type		.nv.reservedSmem.offset0,@object
	.size		.nv.reservedSmem.offset0,0x4
